//
// Generated by NVIDIA NVVM Compiler
//
// Compiler Build ID: CL-36424714
// Cuda compilation tools, release 13.0, V13.0.88
// Based on NVVM 20.0.0
//

.version 9.0
.target sm_100
.address_size 64

	// .globl	_Z18cifrado_cesar_cudaPcS_ii

.visible .entry _Z18cifrado_cesar_cudaPcS_ii(
	.param .u64 .ptr .align 1 _Z18cifrado_cesar_cudaPcS_ii_param_0,
	.param .u64 .ptr .align 1 _Z18cifrado_cesar_cudaPcS_ii_param_1,
	.param .u32 _Z18cifrado_cesar_cudaPcS_ii_param_2,
	.param .u32 _Z18cifrado_cesar_cudaPcS_ii_param_3
)
{
	.reg .pred 	%p<4>;
	.reg .b16 	%rs<6>;
	.reg .b32 	%r<33>;
	.reg .b64 	%rd<9>;

	ld.param.u64 	%rd1, [_Z18cifrado_cesar_cudaPcS_ii_param_0];
	ld.param.u64 	%rd2, [_Z18cifrado_cesar_cudaPcS_ii_param_1];
	ld.param.u32 	%r7, [_Z18cifrado_cesar_cudaPcS_ii_param_2];
	ld.param.u32 	%r6, [_Z18cifrado_cesar_cudaPcS_ii_param_3];
	mov.u32 	%r8, %ctaid.x;
	mov.u32 	%r9, %ntid.x;
	mov.u32 	%r10, %tid.x;
	mad.lo.s32 	%r1, %r8, %r9, %r10;
	setp.ge.s32 	%p1, %r1, %r7;
	@%p1 bra 	$L__BB0_6;
	cvta.to.global.u64 	%rd3, %rd1;
	cvt.s64.s32 	%rd4, %r1;
	add.s64 	%rd5, %rd3, %rd4;
	ld.global.u8 	%rs1, [%rd5];
	cvt.u32.u16 	%r11, %rs1;
	cvt.s32.s8 	%r32, %r11;
	add.s16 	%rs2, %rs1, -65;
	and.b16  	%rs3, %rs2, 255;
	setp.gt.u16 	%p2, %rs3, 25;
	@%p2 bra 	$L__BB0_3;
	add.s32 	%r22, %r6, %r32;
	min.s32 	%r23, %r22, 90;
	sub.s32 	%r24, %r22, %r23;
	add.s32 	%r26, %r24, 25;
	mul.hi.u32 	%r27, %r26, 1321528399;
	shr.u32 	%r28, %r27, 3;
	mul.lo.s32 	%r29, %r28, 26;
	sub.s32 	%r30, %r26, %r29;
	sub.s32 	%r31, %r30, %r26;
	add.s32 	%r32, %r31, %r22;
	bra.uni 	$L__BB0_5;
$L__BB0_3:
	add.s16 	%rs4, %rs1, -97;
	and.b16  	%rs5, %rs4, 255;
	setp.gt.u16 	%p3, %rs5, 25;
	@%p3 bra 	$L__BB0_5;
	add.s32 	%r12, %r6, %r32;
	min.s32 	%r13, %r12, 122;
	sub.s32 	%r14, %r12, %r13;
	add.s32 	%r16, %r14, 25;
	mul.hi.u32 	%r17, %r16, 1321528399;
	shr.u32 	%r18, %r17, 3;
	mul.lo.s32 	%r19, %r18, 26;
	sub.s32 	%r20, %r16, %r19;
	sub.s32 	%r21, %r20, %r16;
	add.s32 	%r32, %r21, %r12;
$L__BB0_5:
	cvta.to.global.u64 	%rd7, %rd2;
	add.s64 	%rd8, %rd7, %rd4;
	st.global.u8 	[%rd8], %r32;
$L__BB0_6:
	ret;

}
	// .globl	_Z21descifrado_cesar_cudaPcS_ii
.visible .entry _Z21descifrado_cesar_cudaPcS_ii(
	.param .u64 .ptr .align 1 _Z21descifrado_cesar_cudaPcS_ii_param_0,
	.param .u64 .ptr .align 1 _Z21descifrado_cesar_cudaPcS_ii_param_1,
	.param .u32 _Z21descifrado_cesar_cudaPcS_ii_param_2,
	.param .u32 _Z21descifrado_cesar_cudaPcS_ii_param_3
)
{
	.reg .pred 	%p<6>;
	.reg .b16 	%rs<6>;
	.reg .b32 	%r<33>;
	.reg .b64 	%rd<9>;

	ld.param.u64 	%rd1, [_Z21descifrado_cesar_cudaPcS_ii_param_0];
	ld.param.u64 	%rd2, [_Z21descifrado_cesar_cudaPcS_ii_param_1];
	ld.param.u32 	%r7, [_Z21descifrado_cesar_cudaPcS_ii_param_2];
	ld.param.u32 	%r6, [_Z21descifrado_cesar_cudaPcS_ii_param_3];
	mov.u32 	%r8, %ctaid.x;
	mov.u32 	%r9, %ntid.x;
	mov.u32 	%r10, %tid.x;
	mad.lo.s32 	%r1, %r8, %r9, %r10;
	setp.ge.s32 	%p1, %r1, %r7;
	@%p1 bra 	$L__BB1_6;
	cvta.to.global.u64 	%rd3, %rd1;
	cvt.s64.s32 	%rd4, %r1;
	add.s64 	%rd5, %rd3, %rd4;
	ld.global.u8 	%rs1, [%rd5];
	cvt.u32.u16 	%r11, %rs1;
	cvt.s32.s8 	%r32, %r11;
	add.s16 	%rs2, %rs1, -65;
	and.b16  	%rs3, %rs2, 255;
	setp.gt.u16 	%p2, %rs3, 25;
	@%p2 bra 	$L__BB1_3;
	sub.s32 	%r22, %r32, %r6;
	max.s32 	%r23, %r22, 65;
	add.s32 	%r24, %r6, %r23;
	setp.ne.s32 	%p5, %r24, %r32;
	selp.u32 	%r25, 1, 0, %p5;
	add.s32 	%r26, %r25, %r32;
	sub.s32 	%r27, %r24, %r26;
	mul.hi.u32 	%r28, %r27, 1321528399;
	shr.u32 	%r29, %r28, 3;
	add.s32 	%r30, %r29, %r25;
	mad.lo.s32 	%r31, %r30, 26, %r32;
	sub.s32 	%r32, %r31, %r6;
	bra.uni 	$L__BB1_5;
$L__BB1_3:
	add.s16 	%rs4, %rs1, -97;
	and.b16  	%rs5, %rs4, 255;
	setp.gt.u16 	%p3, %rs5, 25;
	@%p3 bra 	$L__BB1_5;
	sub.s32 	%r12, %r32, %r6;
	max.s32 	%r13, %r12, 97;
	add.s32 	%r14, %r6, %r13;
	setp.ne.s32 	%p4, %r14, %r32;
	selp.u32 	%r15, 1, 0, %p4;
	add.s32 	%r16, %r15, %r32;
	sub.s32 	%r17, %r14, %r16;
	mul.hi.u32 	%r18, %r17, 1321528399;
	shr.u32 	%r19, %r18, 3;
	add.s32 	%r20, %r19, %r15;
	mad.lo.s32 	%r21, %r20, 26, %r32;
	sub.s32 	%r32, %r21, %r6;
$L__BB1_5:
	cvta.to.global.u64 	%rd7, %rd2;
	add.s64 	%rd8, %rd7, %rd4;
	st.global.u8 	[%rd8], %r32;
$L__BB1_6:
	ret;

}


// ===== COMPILED SASS (sm_100) =====

	.target	sm_100

	.elftype	@"ET_EXEC"


//--------------------- .note.nv.tkinfo           --------------------------
	.section	.note.nv.tkinfo,"",@"SHT_NOTE"
	.sectionflags	@"SHF_NOTE_NV_TKINFO"
	.tkinfo
        /*0018*/ 	.word	0x00000002
        /*0030*/ 	.string	""
        /*0030*/ 	.string	"ptxas"
        /*0030*/ 	.string	"Cuda compilation tools, release 13.0, V13.0.88"
        /*0030*/ 	.string	"Build cuda_13.0.r13.0/compiler.36424714_0"
        /*0030*/ 	.string	"-arch sm_100 -m 64 "



//--------------------- .note.nv.cuinfo           --------------------------
	.section	.note.nv.cuinfo,"",@"SHT_NOTE"
	.sectionflags	@"SHF_NOTE_NV_CUINFO"
        /*0018*/ 	.short	0x0002
        /*001a*/ 	.short	0x0064
        /*001c*/ 	.short	0x0082
	.zero		2


//--------------------- .nv.info                  --------------------------
	.section	.nv.info,"",@"SHT_CUDA_INFO"
	.align	4


	//----- nvinfo : EIATTR_REGCOUNT
	.align		4
        /*0000*/ 	.byte	0x04, 0x2f
        /*0002*/ 	.short	(.L_1 - .L_0)
	.align		4
.L_0:
        /*0004*/ 	.word	index@(_Z18cifrado_cesar_cudaPcS_ii)
        /*0008*/ 	.word	0x0000000a


	//----- nvinfo : EIATTR_FRAME_SIZE
	.align		4
.L_1:
        /*000c*/ 	.byte	0x04, 0x11
        /*000e*/ 	.short	(.L_3 - .L_2)
	.align		4
.L_2:
        /*0010*/ 	.word	index@(_Z18cifrado_cesar_cudaPcS_ii)
        /*0014*/ 	.word	0x00000000


	//----- nvinfo : EIATTR_REGCOUNT
	.align		4
.L_3:
        /*0018*/ 	.byte	0x04, 0x2f
        /*001a*/ 	.short	(.L_5 - .L_4)
	.align		4
.L_4:
        /*001c*/ 	.word	index@(_Z21descifrado_cesar_cudaPcS_ii)
        /*0020*/ 	.word	0x0000000a


	//----- nvinfo : EIATTR_FRAME_SIZE
	.align		4
.L_5:
        /*0024*/ 	.byte	0x04, 0x11
        /*0026*/ 	.short	(.L_7 - .L_6)
	.align		4
.L_6:
        /*0028*/ 	.word	index@(_Z21descifrado_cesar_cudaPcS_ii)
        /*002c*/ 	.word	0x00000000


	//----- nvinfo : EIATTR_MIN_STACK_SIZE
	.align		4
.L_7:
        /*0030*/ 	.byte	0x04, 0x12
        /*0032*/ 	.short	(.L_9 - .L_8)
	.align		4
.L_8:
        /*0034*/ 	.word	index@(_Z21descifrado_cesar_cudaPcS_ii)
        /*0038*/ 	.word	0x00000000


	//----- nvinfo : EIATTR_MIN_STACK_SIZE
	.align		4
.L_9:
        /*003c*/ 	.byte	0x04, 0x12
        /*003e*/ 	.short	(.L_11 - .L_10)
	.align		4
.L_10:
        /*0040*/ 	.word	index@(_Z18cifrado_cesar_cudaPcS_ii)
        /*0044*/ 	.word	0x00000000
.L_11:


//--------------------- .nv.compat                --------------------------
	.section	.nv.compat,"",@"SHT_CUDA_COMPAT_INFO"
	.align	4
        /*0000*/ 	.byte	0x02, 0x09, 0x00, 0x00, 0x02, 0x02, 0x01, 0x00, 0x02, 0x05, 0x05, 0x00, 0x03, 0x07, 0x01, 0x01
        /*0010*/ 	.byte	0x02, 0x03, 0x00, 0x00, 0x02, 0x06, 0x01, 0x00, 0x04, 0x0b, 0x08, 0x00, 0x09, 0x00, 0x00, 0x00
        /*0020*/ 	.byte	0x00, 0x00, 0x00, 0x00


//--------------------- .nv.info._Z21descifrado_cesar_cudaPcS_ii --------------------------
	.section	.nv.info._Z21descifrado_cesar_cudaPcS_ii,"",@"SHT_CUDA_INFO"
	.sectionflags	@""
	.align	4


	//----- nvinfo : EIATTR_CUDA_API_VERSION
	.align		4
        /*0000*/ 	.byte	0x04, 0x37
        /*0002*/ 	.short	(.L_13 - .L_12)
.L_12:
        /*0004*/ 	.word	0x00000082


	//----- nvinfo : EIATTR_KPARAM_INFO
	.align		4
.L_13:
        /*0008*/ 	.byte	0x04, 0x17
        /*000a*/ 	.short	(.L_15 - .L_14)
.L_14:
        /*000c*/ 	.word	0x00000000
        /*0010*/ 	.short	0x0003
        /*0012*/ 	.short	0x0014
        /*0014*/ 	.byte	0x00, 0xf0, 0x11, 0x00


	//----- nvinfo : EIATTR_KPARAM_INFO
	.align		4
.L_15:
        /*0018*/ 	.byte	0x04, 0x17
        /*001a*/ 	.short	(.L_17 - .L_16)
.L_16:
        /*001c*/ 	.word	0x00000000
        /*0020*/ 	.short	0x0002
        /*0022*/ 	.short	0x0010
        /*0024*/ 	.byte	0x00, 0xf0, 0x11, 0x00


	//----- nvinfo : EIATTR_KPARAM_INFO
	.align		4
.L_17:
        /*0028*/ 	.byte	0x04, 0x17
        /*002a*/ 	.short	(.L_19 - .L_18)
.L_18:
        /*002c*/ 	.word	0x00000000
        /*0030*/ 	.short	0x0001
        /*0032*/ 	.short	0x0008
        /*0034*/ 	.byte	0x00, 0xf5, 0x21, 0x00


	//----- nvinfo : EIATTR_KPARAM_INFO
	.align		4
.L_19:
        /*0038*/ 	.byte	0x04, 0x17
        /*003a*/ 	.short	(.L_21 - .L_20)
.L_20:
        /*003c*/ 	.word	0x00000000
        /*0040*/ 	.short	0x0000
        /*0042*/ 	.short	0x0000
        /*0044*/ 	.byte	0x00, 0xf5, 0x21, 0x00


	//----- nvinfo : EIATTR_SPARSE_MMA_MASK
	.align		4
.L_21:
        /*0048*/ 	.byte	0x03, 0x50
        /*004a*/ 	.short	0x0000


	//----- nvinfo : EIATTR_MAXREG_COUNT
	.align		4
        /*004c*/ 	.byte	0x03, 0x1b
        /*004e*/ 	.short	0x00ff


	//----- nvinfo : EIATTR_MERCURY_ISA_VERSION
	.align		4
        /*0050*/ 	.byte	0x03, 0x5f
        /*0052*/ 	.short	0x0101


	//----- nvinfo : EIATTR_VRC_CTA_INIT_COUNT
	.align		4
        /*0054*/ 	.byte	0x02, 0x4a
	.zero		1
	.zero		1


	//----- nvinfo : EIATTR_EXIT_INSTR_OFFSETS
	.align		4
        /*0058*/ 	.byte	0x04, 0x1c
        /*005a*/ 	.short	(.L_23 - .L_22)


	//   ....[0]....
.L_22:
        /*005c*/ 	.word	0x00000070


	//   ....[1]....
        /*0060*/ 	.word	0x00000320


	//----- nvinfo : EIATTR_CRS_STACK_SIZE
	.align		4
.L_23:
        /*0064*/ 	.byte	0x04, 0x1e
        /*0066*/ 	.short	(.L_25 - .L_24)
.L_24:
        /*0068*/ 	.word	0x00000000


	//----- nvinfo : EIATTR_CBANK_PARAM_SIZE
	.align		4
.L_25:
        /*006c*/ 	.byte	0x03, 0x19
        /*006e*/ 	.short	0x0018


	//----- nvinfo : EIATTR_PARAM_CBANK
	.align		4
        /*0070*/ 	.byte	0x04, 0x0a
        /*0072*/ 	.short	(.L_27 - .L_26)
	.align		4
.L_26:
        /*0074*/ 	.word	index@(.nv.constant0._Z21descifrado_cesar_cudaPcS_ii)
        /*0078*/ 	.short	0x0380
        /*007a*/ 	.short	0x0018


	//----- nvinfo : EIATTR_SW_WAR
	.align		4
.L_27:
        /*007c*/ 	.byte	0x04, 0x36
        /*007e*/ 	.short	(.L_29 - .L_28)
.L_28:
        /*0080*/ 	.word	0x00000008
.L_29:


//--------------------- .nv.info._Z18cifrado_cesar_cudaPcS_ii --------------------------
	.section	.nv.info._Z18cifrado_cesar_cudaPcS_ii,"",@"SHT_CUDA_INFO"
	.sectionflags	@""
	.align	4


	//----- nvinfo : EIATTR_CUDA_API_VERSION
	.align		4
        /*0000*/ 	.byte	0x04, 0x37
        /*0002*/ 	.short	(.L_31 - .L_30)
.L_30:
        /*0004*/ 	.word	0x00000082


	//----- nvinfo : EIATTR_KPARAM_INFO
	.align		4
.L_31:
        /*0008*/ 	.byte	0x04, 0x17
        /*000a*/ 	.short	(.L_33 - .L_32)
.L_32:
        /*000c*/ 	.word	0x00000000
        /*0010*/ 	.short	0x0003
        /*0012*/ 	.short	0x0014
        /*0014*/ 	.byte	0x00, 0xf0, 0x11, 0x00


	//----- nvinfo : EIATTR_KPARAM_INFO
	.align		4
.L_33:
        /*0018*/ 	.byte	0x04, 0x17
        /*001a*/ 	.short	(.L_35 - .L_34)
.L_34:
        /*001c*/ 	.word	0x00000000
        /*0020*/ 	.short	0x0002
        /*0022*/ 	.short	0x0010
        /*0024*/ 	.byte	0x00, 0xf0, 0x11, 0x00


	//----- nvinfo : EIATTR_KPARAM_INFO
	.align		4
.L_35:
        /*0028*/ 	.byte	0x04, 0x17
        /*002a*/ 	.short	(.L_37 - .L_36)
.L_36:
        /*002c*/ 	.word	0x00000000
        /*0030*/ 	.short	0x0001
        /*0032*/ 	.short	0x0008
        /*0034*/ 	.byte	0x00, 0xf5, 0x21, 0x00


	//----- nvinfo : EIATTR_KPARAM_INFO
	.align		4
.L_37:
        /*0038*/ 	.byte	0x04, 0x17
        /*003a*/ 	.short	(.L_39 - .L_38)
.L_38:
        /*003c*/ 	.word	0x00000000
        /*0040*/ 	.short	0x0000
        /*0042*/ 	.short	0x0000
        /*0044*/ 	.byte	0x00, 0xf5, 0x21, 0x00


	//----- nvinfo : EIATTR_SPARSE_MMA_MASK
	.align		4
.L_39:
        /*0048*/ 	.byte	0x03, 0x50
        /*004a*/ 	.short	0x0000


	//----- nvinfo : EIATTR_MAXREG_COUNT
	.align		4
        /*004c*/ 	.byte	0x03, 0x1b
        /*004e*/ 	.short	0x00ff


	//----- nvinfo : EIATTR_MERCURY_ISA_VERSION
	.align		4
        /*0050*/ 	.byte	0x03, 0x5f
        /*0052*/ 	.short	0x0101


	//----- nvinfo : EIATTR_VRC_CTA_INIT_COUNT
	.align		4
        /*0054*/ 	.byte	0x02, 0x4a
	.zero		1
	.zero		1


	//----- nvinfo : EIATTR_EXIT_INSTR_OFFSETS
	.align		4
        /*0058*/ 	.byte	0x04, 0x1c
        /*005a*/ 	.short	(.L_41 - .L_40)


	//   ....[0]....
.L_40:
        /*005c*/ 	.word	0x00000070


	//   ....[1]....
        /*0060*/ 	.word	0x000002d0


	//----- nvinfo : EIATTR_CRS_STACK_SIZE
	.align		4
.L_41:
        /*0064*/ 	.byte	0x04, 0x1e
        /*0066*/ 	.short	(.L_43 - .L_42)
.L_42:
        /*0068*/ 	.word	0x00000000


	//----- nvinfo : EIATTR_CBANK_PARAM_SIZE
	.align		4
.L_43:
        /*006c*/ 	.byte	0x03, 0x19
        /*006e*/ 	.short	0x0018


	//----- nvinfo : EIATTR_PARAM_CBANK
	.align		4
        /*0070*/ 	.byte	0x04, 0x0a
        /*0072*/ 	.short	(.L_45 - .L_44)
	.align		4
.L_44:
        /*0074*/ 	.word	index@(.nv.constant0._Z18cifrado_cesar_cudaPcS_ii)
        /*0078*/ 	.short	0x0380
        /*007a*/ 	.short	0x0018


	//----- nvinfo : EIATTR_SW_WAR
	.align		4
.L_45:
        /*007c*/ 	.byte	0x04, 0x36
        /*007e*/ 	.short	(.L_47 - .L_46)
.L_46:
        /*0080*/ 	.word	0x00000008
.L_47:


//--------------------- .nv.callgraph             --------------------------
	.section	.nv.callgraph,"",@"SHT_CUDA_CALLGRAPH"
	.align	4
	.sectionentsize	8
	.align		4
        /*0000*/ 	.word	0x00000000
	.align		4
        /*0004*/ 	.word	0xffffffff
	.align		4
        /*0008*/ 	.word	0x00000000
	.align		4
        /*000c*/ 	.word	0xfffffffe
	.align		4
        /*0010*/ 	.word	0x00000000
	.align		4
        /*0014*/ 	.word	0xfffffffd
	.align		4
        /*0018*/ 	.word	0x00000000
	.align		4
        /*001c*/ 	.word	0xfffffffc


//--------------------- .text._Z21descifrado_cesar_cudaPcS_ii --------------------------
	.section	.text._Z21descifrado_cesar_cudaPcS_ii,"ax",@progbits
	.align	128
        .global         _Z21descifrado_cesar_cudaPcS_ii
        .type           _Z21descifrado_cesar_cudaPcS_ii,@function
        .size           _Z21descifrado_cesar_cudaPcS_ii,(.L_x_8 - _Z21descifrado_cesar_cudaPcS_ii)
        .other          _Z21descifrado_cesar_cudaPcS_ii,@"STO_CUDA_ENTRY STV_DEFAULT"
_Z21descifrado_cesar_cudaPcS_ii:
.text._Z21descifrado_cesar_cudaPcS_ii:
[----:B------:R-:W-:Y:S01]  /*0000*/  LDC R1, c[0x0][0x37c] ;  /* 0x0000df00ff017b82 */ /* 0x000fe20000000800 */
[----:B------:R-:W0:Y:S07]  /*0010*/  S2R R3, SR_TID.X ;  /* 0x0000000000037919 */ /* 0x000e2e0000002100 */
[----:B------:R-:W0:Y:S01]  /*0020*/  S2UR UR4, SR_CTAID.X ;  /* 0x00000000000479c3 */ /* 0x000e220000002500 */
[----:B------:R-:W1:Y:S07]  /*0030*/  LDCU UR5, c[0x0][0x390] ;  /* 0x00007200ff0577ac */ /* 0x000e6e0008000800 */
[----:B------:R-:W0:Y:S02]  /*0040*/  LDC R0, c[0x0][0x360] ;  /* 0x0000d800ff007b82 */ /* 0x000e240000000800 */
[----:B0-----:R-:W-:-:S05]  /*0050*/  IMAD R0, R0, UR4, R3 ;  /* 0x0000000400007c24 */ /* 0x001fca000f8e0203 */
[----:B-1----:R-:W-:-:S13]  /*0060*/  ISETP.GE.AND P0, PT, R0, UR5, PT ;  /* 0x0000000500007c0c */ /* 0x002fda000bf06270 */
[----:B------:R-:W-:Y:S05]  /*0070*/  @P0 EXIT ;  /* 0x000000000000094d */ /* 0x000fea0003800000 */
[----:B------:R-:W0:Y:S01]  /*0080*/  LDCU.64 UR6, c[0x0][0x380] ;  /* 0x00007000ff0677ac */ /* 0x000e220008000a00 */
[----:B------:R-:W-:Y:S01]  /*0090*/  SHF.R.S32.HI R6, RZ, 0x1f, R0 ;  /* 0x0000001fff067819 */ /* 0x000fe20000011400 */
[----:B------:R-:W1:Y:S01]  /*00a0*/  LDCU.64 UR4, c[0x0][0x358] ;  /* 0x00006b00ff0477ac */ /* 0x000e620008000a00 */
[----:B0-----:R-:W-:-:S04]  /*00b0*/  IADD3 R2, P0, PT, R0, UR6, RZ ;  /* 0x0000000600027c10 */ /* 0x001fc8000ff1e0ff */
[----:B------:R-:W-:-:S05]  /*00c0*/  IADD3.X R3, PT, PT, R6, UR7, RZ, P0, !PT ;  /* 0x0000000706037c10 */ /* 0x000fca00087fe4ff */
[----:B-1----:R-:W2:Y:S01]  /*00d0*/  LDG.E.U8 R2, desc[UR4][R2.64] ;  /* 0x0000000402027981 */ /* 0x002ea2000c1e1100 */
[----:B------:R-:W-:Y:S01]  /*00e0*/  BSSY.RECONVERGENT B0, `(.L_x_0) ;  /* 0x000001f000007945 */ /* 0x000fe20003800200 */
[C---:B--2---:R-:W-:Y:S01]  /*00f0*/  VIADD R4, R2.reuse, 0xffffffbf ;  /* 0xffffffbf02047836 */ /* 0x044fe20000000000 */
[----:B------:R-:W-:-:S04]  /*0100*/  PRMT R5, R2, 0x8880, RZ ;  /* 0x0000888002057816 */ /* 0x000fc800000000ff */
[----:B------:R-:W-:-:S04]  /*0110*/  LOP3.LUT R4, R4, 0xff, RZ, 0xc0, !PT ;  /* 0x000000ff04047812 */ /* 0x000fc800078ec0ff */
[----:B------:R-:W-:-:S13]  /*0120*/  ISETP.GT.U32.AND P0, PT, R4, 0x19, PT ;  /* 0x000000190400780c */ /* 0x000fda0003f04070 */
[----:B------:R-:W-:Y:S05]  /*0130*/  @P0 BRA `(.L_x_1) ;  /* 0x00000000002c0947 */ /* 0x000fea0003800000 */
[----:B------:R-:W0:Y:S02]  /*0140*/  LDC R7, c[0x0][0x394] ;  /* 0x0000e500ff077b82 */ /* 0x000e240000000800 */
[----:B0-----:R-:W-:-:S05]  /*0150*/  VIADDMNMX R2, R5, -R7, 0x41, !PT ;  /* 0x0000004105027446 */ /* 0x001fca0007800907 */
[----:B------:R-:W-:-:S05]  /*0160*/  IMAD.IADD R2, R2, 0x1, R7 ;  /* 0x0000000102027824 */ /* 0x000fca00078e0207 */
[----:B------:R-:W-:-:S04]  /*0170*/  ISETP.NE.AND P0, PT, R2, R5, PT ;  /* 0x000000050200720c */ /* 0x000fc80003f05270 */
[----:B------:R-:W-:-:S04]  /*0180*/  SEL R3, RZ, 0x1, !P0 ;  /* 0x00000001ff037807 */ /* 0x000fc80004000000 */
[----:B------:R-:W-:-:S05]  /*0190*/  IADD3 R2, PT, PT, R2, -R3, -R5 ;  /* 0x8000000302027210 */ /* 0x000fca0007ffe805 */
[----:B------:R-:W-:-:S05]  /*01a0*/  IMAD.HI.U32 R2, R2, 0x4ec4ec4f, RZ ;  /* 0x4ec4ec4f02027827 */ /* 0x000fca00078e00ff */
[----:B------:R-:W-:-:S05]  /*01b0*/  LEA.HI R2, R2, R3, RZ, 0x1d ;  /* 0x0000000302027211 */ /* 0x000fca00078fe8ff */
[----:B------:R-:W-:-:S04]  /*01c0*/  IMAD R2, R2, 0x1a, R5 ;  /* 0x0000001a02027824 */ /* 0x000fc800078e0205 */
[----:B------:R-:W-:Y:S01]  /*01d0*/  IMAD.IADD R5, R2, 0x1, -R7 ;  /* 0x0000000102057824 */ /* 0x000fe200078e0a07 */
[----:B------:R-:W-:Y:S06]  /*01e0*/  BRA `(.L_x_2) ;  /* 0x0000000000387947 */ /* 0x000fec0003800000 */
.L_x_1:
[----:B------:R-:W-:-:S05]  /*01f0*/  VIADD R2, R2, 0xffffff9f ;  /* 0xffffff9f02027836 */ /* 0x000fca0000000000 */
        /* <DEDUP_REMOVED lines=12> */
[----:B------:R-:W-:-:S07]  /*02c0*/  IMAD.IADD R5, R2, 0x1, -R7 ;  /* 0x0000000102057824 */ /* 0x000fce00078e0a07 */
.L_x_2:
[----:B------:R-:W-:Y:S05]  /*02d0*/  BSYNC.RECONVERGENT B0 ;  /* 0x0000000000007941 */ /* 0x000fea0003800200 */
.L_x_0:
[----:B------:R-:W0:Y:S02]  /*02e0*/  LDCU.64 UR6, c[0x0][0x388] ;  /* 0x00007100ff0677ac */ /* 0x000e240008000a00 */
[----:B0-----:R-:W-:-:S04]  /*02f0*/  IADD3 R2, P0, PT, R0, UR6, RZ ;  /* 0x0000000600027c10 */ /* 0x001fc8000ff1e0ff */
[----:B------:R-:W-:-:S05]  /*0300*/  IADD3.X R3, PT, PT, R6, UR7, RZ, P0, !PT ;  /* 0x0000000706037c10 */ /* 0x000fca00087fe4ff */
[----:B------:R-:W-:Y:S01]  /*0310*/  STG.E.U8 desc[UR4][R2.64], R5 ;  /* 0x0000000502007986 */ /* 0x000fe2000c101104 */
[----:B------:R-:W-:Y:S05]  /*0320*/  EXIT ;  /* 0x000000000000794d */ /* 0x000fea0003800000 */
.L_x_3:
[----:B------:R-:W-:-:S00]  /*0330*/  BRA `(.L_x_3) ;  /* 0xfffffffc00fc7947 */ /* 0x000fc0000383ffff */
[----:B------:R-:W-:-:S00]  /*0340*/  NOP ;  /* 0x0000000000007918 */ /* 0x000fc00000000000 */
        /* <DEDUP_REMOVED lines=11> */
.L_x_8:


//--------------------- .text._Z18cifrado_cesar_cudaPcS_ii --------------------------
	.section	.text._Z18cifrado_cesar_cudaPcS_ii,"ax",@progbits
	.align	128
        .global         _Z18cifrado_cesar_cudaPcS_ii
        .type           _Z18cifrado_cesar_cudaPcS_ii,@function
        .size           _Z18cifrado_cesar_cudaPcS_ii,(.L_x_9 - _Z18cifrado_cesar_cudaPcS_ii)
        .other          _Z18cifrado_cesar_cudaPcS_ii,@"STO_CUDA_ENTRY STV_DEFAULT"
_Z18cifrado_cesar_cudaPcS_ii:
.text._Z18cifrado_cesar_cudaPcS_ii:
        /* <DEDUP_REMOVED lines=20> */
[----:B------:R-:W0:Y:S02]  /*0140*/  LDCU UR6, c[0x0][0x394] ;  /* 0x00007280ff0677ac */ /* 0x000e240008000800 */
[----:B0-----:R-:W-:-:S05]  /*0150*/  VIADD R5, R5, UR6 ;  /* 0x0000000605057c36 */ /* 0x001fca0008000000 */
[----:B------:R-:W-:-:S04]  /*0160*/  VIMNMX R2, PT, PT, R5, 0x5a, PT ;  /* 0x0000005a05027848 */ /* 0x000fc80003fe0100 */
[----:B------:R-:W-:-:S05]  /*0170*/  IADD3 R2, PT, PT, R5, 0x19, -R2 ;  /* 0x0000001905027810 */ /* 0x000fca0007ffe802 */
[----:B------:R-:W-:-:S05]  /*0180*/  IMAD.HI.U32 R3, R2, 0x4ec4ec4f, RZ ;  /* 0x4ec4ec4f02037827 */ /* 0x000fca00078e00ff */
[----:B------:R-:W-:-:S05]  /*0190*/  SHF.R.U32.HI R3, RZ, 0x3, R3 ;  /* 0x00000003ff037819 */ /* 0x000fca0000011603 */
[----:B------:R-:W-:-:S05]  /*01a0*/  IMAD R3, R3, -0x1a, R2 ;  /* 0xffffffe603037824 */ /* 0x000fca00078e0202 */
[----:B------:R-:W-:Y:S01]  /*01b0*/  IADD3 R5, PT, PT, R5, R3, -R2 ;  /* 0x0000000305057210 */ /* 0x000fe20007ffe802 */
[----:B------:R-:W-:Y:S06]  /*01c0*/  BRA `(.L_x_6) ;  /* 0x00000000002c7947 */ /* 0x000fec0003800000 */
.L_x_5:
[----:B------:R-:W-:-:S05]  /*01d0*/  VIADD R2, R2, 0xffffff9f ;  /* 0xffffff9f02027836 */ /* 0x000fca0000000000 */
[----:B------:R-:W-:-:S04]  /*01e0*/  LOP3.LUT R2, R2, 0xff, RZ, 0xc0, !PT ;  /* 0x000000ff02027812 */ /* 0x000fc800078ec0ff */
[----:B------:R-:W-:-:S13]  /*01f0*/  ISETP.GT.U32.AND P0, PT, R2, 0x19, PT ;  /* 0x000000190200780c */ /* 0x000fda0003f04070 */
[----:B------:R-:W0:Y:S02]  /*0200*/  @!P0 LDC R2, c[0x0][0x394] ;  /* 0x0000e500ff028b82 */ /* 0x000e240000000800 */
[----:B0-----:R-:W-:-:S05]  /*0210*/  @!P0 IMAD.IADD R7, R5, 0x1, R2 ;  /* 0x0000000105078824 */ /* 0x001fca00078e0202 */
[----:B------:R-:W-:-:S04]  /*0220*/  @!P0 VIMNMX R2, PT, PT, R7, 0x7a, PT ;  /* 0x0000007a07028848 */ /* 0x000fc80003fe0100 */
[----:B------:R-:W-:-:S05]  /*0230*/  @!P0 IADD3 R2, PT, PT, R7, 0x19, -R2 ;  /* 0x0000001907028810 */ /* 0x000fca0007ffe802 */
[----:B------:R-:W-:-:S05]  /*0240*/  @!P0 IMAD.HI.U32 R3, R2, 0x4ec4ec4f, RZ ;  /* 0x4ec4ec4f02038827 */ /* 0x000fca00078e00ff */
[----:B------:R-:W-:-:S05]  /*0250*/  @!P0 SHF.R.U32.HI R3, RZ, 0x3, R3 ;  /* 0x00000003ff038819 */ /* 0x000fca0000011603 */
[----:B------:R-:W-:-:S05]  /*0260*/  @!P0 IMAD R3, R3, -0x1a, R2 ;  /* 0xffffffe603038824 */ /* 0x000fca00078e0202 */
[----:B------:R-:W-:-:S07]  /*0270*/  @!P0 IADD3 R5, PT, PT, R7, R3, -R2 ;  /* 0x0000000307058210 */ /* 0x000fce0007ffe802 */
.L_x_6:
[----:B------:R-:W-:Y:S05]  /*0280*/  BSYNC.RECONVERGENT B0 ;  /* 0x0000000000007941 */ /* 0x000fea0003800200 */
.L_x_4:
[----:B------:R-:W0:Y:S02]  /*0290*/  LDCU.64 UR6, c[0x0][0x388] ;  /* 0x00007100ff0677ac */ /* 0x000e240008000a00 */
[----:B0-----:R-:W-:-:S04]  /*02a0*/  IADD3 R2, P0, PT, R0, UR6, RZ ;  /* 0x0000000600027c10 */ /* 0x001fc8000ff1e0ff */
[----:B------:R-:W-:-:S05]  /*02b0*/  IADD3.X R3, PT, PT, R6, UR7, RZ, P0, !PT ;  /* 0x0000000706037c10 */ /* 0x000fca00087fe4ff */
[----:B------:R-:W-:Y:S01]  /*02c0*/  STG.E.U8 desc[UR4][R2.64], R5 ;  /* 0x0000000502007986 */ /* 0x000fe2000c101104 */
[----:B------:R-:W-:Y:S05]  /*02d0*/  EXIT ;  /* 0x000000000000794d */ /* 0x000fea0003800000 */
.L_x_7:
        /* <DEDUP_REMOVED lines=10> */
.L_x_9:


//--------------------- .nv.shared.reserved.0     --------------------------
	.section	.nv.shared.reserved.0,"aw",@nobits
	.weak		__nv_reservedSMEM_offset_0_alias
	.size		__nv_reservedSMEM_offset_0_alias, 0, 64
	.other		__nv_reservedSMEM_offset_0_alias,@"STO_CUDA_RESERVED_SHARED STV_DEFAULT"
__nv_reservedSMEM_offset_0_alias:
	.zero		0
	.zero		64


//--------------------- .nv.constant0._Z21descifrado_cesar_cudaPcS_ii --------------------------
	.section	.nv.constant0._Z21descifrado_cesar_cudaPcS_ii,"a",@progbits
	.sectionflags	@""
	.align	4
.nv.constant0._Z21descifrado_cesar_cudaPcS_ii:
	.zero		920


//--------------------- .nv.constant0._Z18cifrado_cesar_cudaPcS_ii --------------------------
	.section	.nv.constant0._Z18cifrado_cesar_cudaPcS_ii,"a",@progbits
	.sectionflags	@""
	.align	4
.nv.constant0._Z18cifrado_cesar_cudaPcS_ii:
	.zero		920


//--------------------- SYMBOLS --------------------------

	.type		.nv.reservedSmem.offset0,@object
	.size		.nv.reservedSmem.offset0,0x4
